//
// Generated by NVIDIA NVVM Compiler
//
// Compiler Build ID: CL-36424714
// Cuda compilation tools, release 13.0, V13.0.88
// Based on NVVM 20.0.0
//

.version 9.0
.target sm_100
.address_size 64

	// .globl	_Z16sum_kernel_blockPiS_i
.extern .shared .align 16 .b8 temp[];

.visible .entry _Z16sum_kernel_blockPiS_i(
	.param .u64 .ptr .align 1 _Z16sum_kernel_blockPiS_i_param_0,
	.param .u64 .ptr .align 1 _Z16sum_kernel_blockPiS_i_param_1,
	.param .u32 _Z16sum_kernel_blockPiS_i_param_2
)
{
	.reg .pred 	%p<3>;
	.reg .b16 	%rs<4>;
	.reg .b32 	%r<31>;
	.reg .b64 	%rd<7>;

	ld.param.u64 	%rd1, [_Z16sum_kernel_blockPiS_i_param_0];
	ld.param.u64 	%rd2, [_Z16sum_kernel_blockPiS_i_param_1];
	cvta.to.global.u64 	%rd3, %rd2;
	mov.u32 	%r8, %ctaid.x;
	mov.u32 	%r9, %ntid.x;
	mov.u32 	%r10, %tid.x;
	mad.lo.s32 	%r11, %r8, %r9, %r10;
	mul.wide.u32 	%rd4, %r11, 4;
	add.s64 	%rd5, %rd3, %rd4;
	ld.global.u32 	%r30, [%rd5];
	mov.u32 	%r12, %tid.y;
	mov.u32 	%r13, %tid.z;
	mov.u32 	%r14, %ntid.y;
	mad.lo.s32 	%r15, %r13, %r14, %r12;
	mad.lo.s32 	%r16, %r15, %r9, %r10;
	and.b32  	%r17, %r16, 1073741792;
	mul.lo.s32 	%r18, %r9, %r14;
	mov.u32 	%r19, %ntid.z;
	mul.lo.s32 	%r20, %r18, %r19;
	sub.s32 	%r21, %r20, %r17;
	max.u32 	%r22, %r21, 32;
	sub.s32 	%r23, %r22, %r21;
	mov.b32 	%r24, -1;
	shr.u32 	%r2, %r24, %r23;
	popc.b32 	%r25, %r2;
	cvt.u16.u32 	%rs1, %r10;
	cvt.u16.u32 	%rs2, %r25;
	div.u16 	%rs3, %rs1, %rs2;
	mul.wide.u16 	%r26, %rs3, 4;
	mov.u32 	%r27, temp;
	add.s32 	%r3, %r27, %r26;
	atom.shared.add.u32 	%r28, [%r3], %r30;
	bar.warp.sync 	%r2;
	// begin inline asm
	mov.u32 %r7, %lanemask_lt;
	// end inline asm
	and.b32  	%r4, %r7, %r2;
	setp.ne.s32 	%p1, %r4, 0;
	@%p1 bra 	$L__BB0_2;
	ld.shared.u32 	%r30, [%r3];
$L__BB0_2:
	setp.ne.s32 	%p2, %r4, 0;
	bar.warp.sync 	%r2;
	@%p2 bra 	$L__BB0_4;
	cvta.to.global.u64 	%rd6, %rd1;
	atom.global.add.u32 	%r29, [%rd6], %r30;
$L__BB0_4:
	ret;

}


// ===== COMPILED SASS (sm_100) =====

	.target	sm_100

	.elftype	@"ET_EXEC"


//--------------------- .note.nv.tkinfo           --------------------------
	.section	.note.nv.tkinfo,"",@"SHT_NOTE"
	.sectionflags	@"SHF_NOTE_NV_TKINFO"
	.tkinfo
        /*0018*/ 	.word	0x00000002
        /*0030*/ 	.string	""
        /*0030*/ 	.string	"ptxas"
        /*0030*/ 	.string	"Cuda compilation tools, release 13.0, V13.0.88"
        /*0030*/ 	.string	"Build cuda_13.0.r13.0/compiler.36424714_0"
        /*0030*/ 	.string	"-arch sm_100 -m 64 "



//--------------------- .note.nv.cuinfo           --------------------------
	.section	.note.nv.cuinfo,"",@"SHT_NOTE"
	.sectionflags	@"SHF_NOTE_NV_CUINFO"
        /*0018*/ 	.short	0x0002
        /*001a*/ 	.short	0x0064
        /*001c*/ 	.short	0x0082
	.zero		2


//--------------------- .nv.info                  --------------------------
	.section	.nv.info,"",@"SHT_CUDA_INFO"
	.align	4


	//----- nvinfo : EIATTR_REGCOUNT
	.align		4
        /*0000*/ 	.byte	0x04, 0x2f
        /*0002*/ 	.short	(.L_1 - .L_0)
	.align		4
.L_0:
        /*0004*/ 	.word	index@(_Z16sum_kernel_blockPiS_i)
        /*0008*/ 	.word	0x0000000b


	//----- nvinfo : EIATTR_FRAME_SIZE
	.align		4
.L_1:
        /*000c*/ 	.byte	0x04, 0x11
        /*000e*/ 	.short	(.L_3 - .L_2)
	.align		4
.L_2:
        /*0010*/ 	.word	index@($__internal_0_$__cuda_sm20_div_u16)
        /*0014*/ 	.word	0x00000000


	//----- nvinfo : EIATTR_FRAME_SIZE
	.align		4
.L_3:
        /*0018*/ 	.byte	0x04, 0x11
        /*001a*/ 	.short	(.L_5 - .L_4)
	.align		4
.L_4:
        /*001c*/ 	.word	index@(_Z16sum_kernel_blockPiS_i)
        /*0020*/ 	.word	0x00000000


	//----- nvinfo : EIATTR_MIN_STACK_SIZE
	.align		4
.L_5:
        /*0024*/ 	.byte	0x04, 0x12
        /*0026*/ 	.short	(.L_7 - .L_6)
	.align		4
.L_6:
        /*0028*/ 	.word	index@(_Z16sum_kernel_blockPiS_i)
        /*002c*/ 	.word	0x00000000
.L_7:


//--------------------- .nv.compat                --------------------------
	.section	.nv.compat,"",@"SHT_CUDA_COMPAT_INFO"
	.align	4
        /*0000*/ 	.byte	0x02, 0x09, 0x00, 0x00, 0x02, 0x02, 0x01, 0x00, 0x02, 0x05, 0x05, 0x00, 0x03, 0x07, 0x01, 0x01
        /*0010*/ 	.byte	0x02, 0x03, 0x00, 0x00, 0x02, 0x06, 0x01, 0x00, 0x04, 0x0b, 0x08, 0x00, 0x01, 0x00, 0x00, 0x00
        /*0020*/ 	.byte	0x00, 0x00, 0x00, 0x00


//--------------------- .nv.info._Z16sum_kernel_blockPiS_i --------------------------
	.section	.nv.info._Z16sum_kernel_blockPiS_i,"",@"SHT_CUDA_INFO"
	.sectionflags	@""
	.align	4


	//----- nvinfo : EIATTR_CUDA_API_VERSION
	.align		4
        /*0000*/ 	.byte	0x04, 0x37
        /*0002*/ 	.short	(.L_9 - .L_8)
.L_8:
        /*0004*/ 	.word	0x00000082


	//----- nvinfo : EIATTR_KPARAM_INFO
	.align		4
.L_9:
        /*0008*/ 	.byte	0x04, 0x17
        /*000a*/ 	.short	(.L_11 - .L_10)
.L_10:
        /*000c*/ 	.word	0x00000000
        /*0010*/ 	.short	0x0002
        /*0012*/ 	.short	0x0010
        /*0014*/ 	.byte	0x00, 0xf0, 0x11, 0x00


	//----- nvinfo : EIATTR_KPARAM_INFO
	.align		4
.L_11:
        /*0018*/ 	.byte	0x04, 0x17
        /*001a*/ 	.short	(.L_13 - .L_12)
.L_12:
        /*001c*/ 	.word	0x00000000
        /*0020*/ 	.short	0x0001
        /*0022*/ 	.short	0x0008
        /*0024*/ 	.byte	0x00, 0xf5, 0x21, 0x00


	//----- nvinfo : EIATTR_KPARAM_INFO
	.align		4
.L_13:
        /*0028*/ 	.byte	0x04, 0x17
        /*002a*/ 	.short	(.L_15 - .L_14)
.L_14:
        /*002c*/ 	.word	0x00000000
        /*0030*/ 	.short	0x0000
        /*0032*/ 	.short	0x0000
        /*0034*/ 	.byte	0x00, 0xf5, 0x21, 0x00


	//----- nvinfo : EIATTR_SPARSE_MMA_MASK
	.align		4
.L_15:
        /*0038*/ 	.byte	0x03, 0x50
        /*003a*/ 	.short	0x0000


	//----- nvinfo : EIATTR_MAXREG_COUNT
	.align		4
        /*003c*/ 	.byte	0x03, 0x1b
        /*003e*/ 	.short	0x00ff


	//----- nvinfo : EIATTR_MERCURY_ISA_VERSION
	.align		4
        /*0040*/ 	.byte	0x03, 0x5f
        /*0042*/ 	.short	0x0101


	//----- nvinfo : EIATTR_INT_WARP_WIDE_INSTR_OFFSETS
	.align		4
        /*0044*/ 	.byte	0x04, 0x31
        /*0046*/ 	.short	(.L_17 - .L_16)


	//   ....[0]....
.L_16:
        /*0048*/ 	.word	0x000001e0


	//   ....[1]....
        /*004c*/ 	.word	0x00000200


	//   ....[2]....
        /*0050*/ 	.word	0x00000230


	//   ....[3]....
        /*0054*/ 	.word	0x000002f0


	//   ....[4]....
        /*0058*/ 	.word	0x00000310


	//----- nvinfo : EIATTR_COOP_GROUP_MASK_REGIDS
	.align		4
.L_17:
        /*005c*/ 	.byte	0x04, 0x29
        /*005e*/ 	.short	(.L_19 - .L_18)


	//   ....[0]....
.L_18:
        /*0060*/ 	.word	0x05000005


	//   ....[1]....
        /*0064*/ 	.word	0x05000005


	//   ....[2]....
        /*0068*/ 	.word	0x05000005


	//   ....[3]....
        /*006c*/ 	.word	0x05000005


	//----- nvinfo : EIATTR_COOP_GROUP_INSTR_OFFSETS
	.align		4
.L_19:
        /*0070*/ 	.byte	0x04, 0x28
        /*0072*/ 	.short	(.L_21 - .L_20)


	//   ....[0]....
.L_20:
        /*0074*/ 	.word	0x00000270


	//   ....[1]....
        /*0078*/ 	.word	0x000002c0


	//   ....[2]....
        /*007c*/ 	.word	0x000003b0


	//   ....[3]....
        /*0080*/ 	.word	0x00000430


	//----- nvinfo : EIATTR_VRC_CTA_INIT_COUNT
	.align		4
.L_21:
        /*0084*/ 	.byte	0x02, 0x4a
	.zero		1
	.zero		1


	//----- nvinfo : EIATTR_EXIT_INSTR_OFFSETS
	.align		4
        /*0088*/ 	.byte	0x04, 0x1c
        /*008a*/ 	.short	(.L_23 - .L_22)


	//   ....[0]....
.L_22:
        /*008c*/ 	.word	0x000002d0


	//   ....[1]....
        /*0090*/ 	.word	0x00000360


	//----- nvinfo : EIATTR_CRS_STACK_SIZE
	.align		4
.L_23:
        /*0094*/ 	.byte	0x04, 0x1e
        /*0096*/ 	.short	(.L_25 - .L_24)
.L_24:
        /*0098*/ 	.word	0x00000000


	//----- nvinfo : EIATTR_CBANK_PARAM_SIZE
	.align		4
.L_25:
        /*009c*/ 	.byte	0x03, 0x19
        /*009e*/ 	.short	0x0014


	//----- nvinfo : EIATTR_PARAM_CBANK
	.align		4
        /*00a0*/ 	.byte	0x04, 0x0a
        /*00a2*/ 	.short	(.L_27 - .L_26)
	.align		4
.L_26:
        /*00a4*/ 	.word	index@(.nv.constant0._Z16sum_kernel_blockPiS_i)
        /*00a8*/ 	.short	0x0380
        /*00aa*/ 	.short	0x0014


	//----- nvinfo : EIATTR_SW_WAR
	.align		4
.L_27:
        /*00ac*/ 	.byte	0x04, 0x36
        /*00ae*/ 	.short	(.L_29 - .L_28)
.L_28:
        /*00b0*/ 	.word	0x00000008
.L_29:


//--------------------- .nv.callgraph             --------------------------
	.section	.nv.callgraph,"",@"SHT_CUDA_CALLGRAPH"
	.align	4
	.sectionentsize	8
	.align		4
        /*0000*/ 	.word	0x00000000
	.align		4
        /*0004*/ 	.word	0xffffffff
	.align		4
        /*0008*/ 	.word	0x00000000
	.align		4
        /*000c*/ 	.word	0xfffffffe
	.align		4
        /*0010*/ 	.word	0x00000000
	.align		4
        /*0014*/ 	.word	0xfffffffd
	.align		4
        /*0018*/ 	.word	0x00000000
	.align		4
        /*001c*/ 	.word	0xfffffffc


//--------------------- .text._Z16sum_kernel_blockPiS_i --------------------------
	.section	.text._Z16sum_kernel_blockPiS_i,"ax",@progbits
	.align	128
        .global         _Z16sum_kernel_blockPiS_i
        .type           _Z16sum_kernel_blockPiS_i,@function
        .size           _Z16sum_kernel_blockPiS_i,(.L_x_7 - _Z16sum_kernel_blockPiS_i)
        .other          _Z16sum_kernel_blockPiS_i,@"STO_CUDA_ENTRY STV_DEFAULT"
_Z16sum_kernel_blockPiS_i:
.text._Z16sum_kernel_blockPiS_i:
[----:B------:R-:W-:Y:S01]  /*0000*/  LDC R1, c[0x0][0x37c] ;  /* 0x0000df00ff017b82 */ /* 0x000fe20000000800 */
[----:B------:R-:W0:Y:S07]  /*0010*/  S2R R6, SR_TID.X ;  /* 0x0000000000067919 */ /* 0x000e2e0000002100 */
[----:B------:R-:W0:Y:S01]  /*0020*/  S2UR UR4, SR_CTAID.X ;  /* 0x00000000000479c3 */ /* 0x000e220000002500 */
[----:B------:R-:W1:Y:S07]  /*0030*/  LDCU.64 UR6, c[0x0][0x358] ;  /* 0x00006b00ff0677ac */ /* 0x000e6e0008000a00 */
[----:B------:R-:W0:Y:S08]  /*0040*/  LDC R7, c[0x0][0x360] ;  /* 0x0000d800ff077b82 */ /* 0x000e300000000800 */
[----:B------:R-:W2:Y:S01]  /*0050*/  LDC.64 R2, c[0x0][0x388] ;  /* 0x0000e200ff027b82 */ /* 0x000ea20000000a00 */
[----:B------:R-:W3:Y:S01]  /*0060*/  S2R R4, SR_TID.Y ;  /* 0x0000000000047919 */ /* 0x000ee20000002200 */
[----:B0-----:R-:W-:-:S04]  /*0070*/  IMAD R5, R7, UR4, R6 ;  /* 0x0000000407057c24 */ /* 0x001fc8000f8e0206 */
[----:B--2---:R-:W-:Y:S02]  /*0080*/  IMAD.WIDE.U32 R2, R5, 0x4, R2 ;  /* 0x0000000405027825 */ /* 0x004fe400078e0002 */
[----:B------:R-:W3:Y:S01]  /*0090*/  S2R R5, SR_TID.Z ;  /* 0x0000000000057919 */ /* 0x000ee20000002300 */
[----:B------:R-:W3:Y:S02]  /*00a0*/  LDCU UR4, c[0x0][0x364] ;  /* 0x00006c80ff0477ac */ /* 0x000ee40008000800 */
[----:B-1----:R0:W5:Y:S01]  /*00b0*/  LDG.E R0, desc[UR6][R2.64] ;  /* 0x0000000602007981 */ /* 0x002162000c1e1900 */
[----:B------:R-:W1:Y:S01]  /*00c0*/  LDCU UR5, c[0x0][0x368] ;  /* 0x00006d00ff0577ac */ /* 0x000e620008000800 */
[----:B------:R-:W-:Y:S01]  /*00d0*/  MOV R8, 0x1b0 ;  /* 0x000001b000087802 */ /* 0x000fe20000000f00 */
[----:B0-----:R-:W-:Y:S01]  /*00e0*/  IMAD.MOV.U32 R2, RZ, RZ, -0x1 ;  /* 0xffffffffff027424 */ /* 0x001fe200078e00ff */
[----:B------:R-:W-:Y:S01]  /*00f0*/  LOP3.LUT R3, R6, 0xffff, RZ, 0xc0, !PT ;  /* 0x0000ffff06037812 */ /* 0x000fe200078ec0ff */
[----:B---3--:R-:W-:-:S02]  /*0100*/  IMAD R4, R5, UR4, R4 ;  /* 0x0000000405047c24 */ /* 0x008fc4000f8e0204 */
[----:B------:R-:W-:Y:S02]  /*0110*/  IMAD R5, R7, UR4, RZ ;  /* 0x0000000407057c24 */ /* 0x000fe4000f8e02ff */
[----:B------:R-:W-:-:S05]  /*0120*/  IMAD R4, R4, R7, R6 ;  /* 0x0000000704047224 */ /* 0x000fca00078e0206 */
[----:B------:R-:W-:-:S05]  /*0130*/  LOP3.LUT R4, R4, 0x3fffffe0, RZ, 0xc0, !PT ;  /* 0x3fffffe004047812 */ /* 0x000fca00078ec0ff */
[----:B-1----:R-:W-:-:S05]  /*0140*/  IMAD R4, R5, UR5, -R4 ;  /* 0x0000000505047c24 */ /* 0x002fca000f8e0a04 */
[----:B------:R-:W-:-:S05]  /*0150*/  VIMNMX.U32 R5, PT, PT, R4, 0x20, !PT ;  /* 0x0000002004057848 */ /* 0x000fca0007fe0000 */
[----:B------:R-:W-:-:S05]  /*0160*/  IMAD.IADD R5, R5, 0x1, -R4 ;  /* 0x0000000105057824 */ /* 0x000fca00078e0a04 */
[----:B------:R-:W-:-:S04]  /*0170*/  SHF.R.U32.HI R5, RZ, R5, R2 ;  /* 0x00000005ff057219 */ /* 0x000fc80000011602 */
[----:B------:R-:W0:Y:S02]  /*0180*/  POPC R2, R5 ;  /* 0x0000000500027309 */ /* 0x000e240000000000 */
[----:B0-----:R-:W-:-:S07]  /*0190*/  LOP3.LUT R2, R2, 0xffff, RZ, 0xc0, !PT ;  /* 0x0000ffff02027812 */ /* 0x001fce00078ec0ff */
[----:B-----5:R-:W-:Y:S05]  /*01a0*/  CALL.REL.NOINC `($__internal_0_$__cuda_sm20_div_u16) ;  /* 0x0000000000b07944 */ /* 0x020fea0003c00000 */
[----:B------:R-:W0:Y:S01]  /*01b0*/  S2UR UR5, SR_CgaCtaId ;  /* 0x00000000000579c3 */ /* 0x000e220000008800 */
[----:B------:R-:W-:Y:S01]  /*01c0*/  UMOV UR4, 0x400 ;  /* 0x0000040000047882 */ /* 0x000fe20000000000 */
[----:B------:R-:W-:-:S06]  /*01d0*/  LOP3.LUT R2, R7, 0xffff, RZ, 0xc0, !PT ;  /* 0x0000ffff07027812 */ /* 0x000fcc00078ec0ff */
[----:B------:R-:W1:Y:S01]  /*01e0*/  MATCH.ANY R4, R5 ;  /* 0x00000000050473a1 */ /* 0x000e6200000e8000 */
[----:B0-----:R-:W-:-:S03]  /*01f0*/  ULEA UR4, UR5, UR4, 0x18 ;  /* 0x0000000405047291 */ /* 0x001fc6000f8ec0ff */
[----:B------:R-:W-:-:S03]  /*0200*/  VOTEU.ANY UR5, UPT, PT ;  /* 0x0000000000057886 */ /* 0x000fc600038e0100 */
[----:B------:R-:W-:Y:S02]  /*0210*/  LEA R3, R2, UR4, 0x2 ;  /* 0x0000000402037c11 */ /* 0x000fe4000f8e10ff */
[----:B-1----:R-:W-:-:S03]  /*0220*/  LOP3.LUT P0, RZ, R5, UR5, R4, 0x40, !PT ;  /* 0x0000000505ff7c12 */ /* 0x002fc6000f804004 */
[----:B------:R-:W0:Y:S01]  /*0230*/  REDUX.OR UR4, R5 ;  /* 0x00000000050473c4 */ /* 0x000e220000004000 */
[----:B------:R1:W-:Y:S09]  /*0240*/  ATOMS.ADD RZ, [R3], R0 ;  /* 0x0000000003ff738c */ /* 0x0003f20000000000 */
[----:B01----:R-:W-:Y:S05]  /*0250*/  @!P0 BRA.DIV UR4, `(.L_x_0) ;  /* 0x0000000204448947 */ /* 0x003fea000b800000 */
[----:B------:R-:W0:Y:S01]  /*0260*/  S2R R2, SR_LTMASK ;  /* 0x0000000000027919 */ /* 0x000e220000003900 */
[----:B------:R-:W-:Y:S01]  /*0270*/  NOP ;  /* 0x0000000000007918 */ /* 0x000fe20000000000 */
[----:B0-----:R-:W-:-:S04]  /*0280*/  LOP3.LUT P1, R2, R2, RZ, R5, 0xa0, !PT ;  /* 0x000000ff02027212 */ /* 0x001fc8000782a005 */
[----:B------:R-:W-:-:S09]  /*0290*/  ISETP.NE.AND P0, PT, R2, RZ, PT ;  /* 0x000000ff0200720c */ /* 0x000fd20003f05270 */
[----:B------:R-:W0:Y:S02]  /*02a0*/  @!P1 LDS R3, [R3] ;  /* 0x0000000003039984 */ /* 0x000e240000000800 */
[----:B0-----:R-:W-:Y:S01]  /*02b0*/  @!P1 IMAD.MOV.U32 R0, RZ, RZ, R3 ;  /* 0x000000ffff009224 */ /* 0x001fe200078e0003 */
[----:B------:R-:W-:-:S06]  /*02c0*/  NOP ;  /* 0x0000000000007918 */ /* 0x000fcc0000000000 */
.L_x_5:
[----:B------:R-:W-:Y:S05]  /*02d0*/  @P0 EXIT ;  /* 0x000000000000094d */ /* 0x000fea0003800000 */
[----:B------:R-:W0:Y:S01]  /*02e0*/  S2R R4, SR_LANEID ;  /* 0x0000000000047919 */ /* 0x000e220000000000 */
[----:B------:R-:W1:Y:S08]  /*02f0*/  REDUX.SUM UR5, R0 ;  /* 0x00000000000573c4 */ /* 0x000e70000000c000 */
[----:B------:R-:W2:Y:S01]  /*0300*/  LDC.64 R2, c[0x0][0x380] ;  /* 0x0000e000ff027b82 */ /* 0x000ea20000000a00 */
[----:B------:R-:W-:-:S02]  /*0310*/  VOTEU.ANY UR4, UPT, PT ;  /* 0x0000000000047886 */ /* 0x000fc400038e0100 */
[----:B------:R-:W-:Y:S01]  /*0320*/  UFLO.U32 UR4, UR4 ;  /* 0x00000004000472bd */ /* 0x000fe200080e0000 */
[----:B-1----:R-:W-:-:S05]  /*0330*/  IMAD.U32 R5, RZ, RZ, UR5 ;  /* 0x00000005ff057e24 */ /* 0x002fca000f8e00ff */
[----:B0-----:R-:W-:-:S13]  /*0340*/  ISETP.EQ.U32.AND P0, PT, R4, UR4, PT ;  /* 0x0000000404007c0c */ /* 0x001fda000bf02070 */
[----:B--2---:R-:W-:Y:S01]  /*0350*/  @P0 REDG.E.ADD.STRONG.GPU desc[UR6][R2.64], R5 ;  /* 0x000000050200098e */ /* 0x004fe2000c12e106 */
[----:B------:R-:W-:Y:S05]  /*0360*/  EXIT ;  /* 0x000000000000794d */ /* 0x000fea0003800000 */
.L_x_0:
[----:B------:R-:W0:Y:S01]  /*0370*/  S2R R2, SR_LTMASK ;  /* 0x0000000000027919 */ /* 0x000e220000003900 */
[----:B------:R-:W-:Y:S01]  /*0380*/  BSSY B0, `(.L_x_1) ;  /* 0x0000005000007945 */ /* 0x000fe20003800000 */
[----:B0-----:R-:W-:-:S13]  /*0390*/  LOP3.LUT P1, R2, R2, RZ, R5, 0xa0, !PT ;  /* 0x000000ff02027212 */ /* 0x001fda000782a005 */
[----:B------:R-:W-:Y:S05]  /*03a0*/  WARPSYNC.COLLECTIVE R5, `(.L_x_2) ;  /* 0x0000000005087348 */ /* 0x000fea0003c00000 */
[----:B------:R-:W-:Y:S01]  /*03b0*/  NOP ;  /* 0x0000000000007918 */ /* 0x000fe20000000000 */
[----:B------:R-:W-:Y:S05]  /*03c0*/  ENDCOLLECTIVE ;  /* 0x000000000000791b */ /* 0x000fea0003800000 */
.L_x_2:
[----:B------:R-:W-:Y:S05]  /*03d0*/  BSYNC B0 ;  /* 0x0000000000007941 */ /* 0x000fea0003800000 */
.L_x_1:
[----:B------:R-:W0:Y:S01]  /*03e0*/  @!P1 LDS R3, [R3] ;  /* 0x0000000003039984 */ /* 0x000e220000000800 */
[----:B------:R-:W-:Y:S01]  /*03f0*/  BSSY B0, `(.L_x_3) ;  /* 0x0000006000007945 */ /* 0x000fe20003800000 */
[----:B------:R-:W-:Y:S01]  /*0400*/  ISETP.NE.AND P0, PT, R2, RZ, PT ;  /* 0x000000ff0200720c */ /* 0x000fe20003f05270 */
[----:B0-----:R-:W-:-:S12]  /*0410*/  @!P1 IMAD.MOV.U32 R0, RZ, RZ, R3 ;  /* 0x000000ffff009224 */ /* 0x001fd800078e0003 */
[----:B------:R-:W-:Y:S05]  /*0420*/  WARPSYNC.COLLECTIVE R5, `(.L_x_4) ;  /* 0x0000000005087348 */ /* 0x000fea0003c00000 */
[----:B------:R-:W-:Y:S01]  /*0430*/  NOP ;  /* 0x0000000000007918 */ /* 0x000fe20000000000 */
[----:B------:R-:W-:Y:S05]  /*0440*/  ENDCOLLECTIVE ;  /* 0x000000000000791b */ /* 0x000fea0003800000 */
.L_x_4:
[----:B------:R-:W-:Y:S05]  /*0450*/  BSYNC B0 ;  /* 0x0000000000007941 */ /* 0x000fea0003800000 */
.L_x_3:
[----:B------:R-:W-:Y:S05]  /*0460*/  BRA `(.L_x_5) ;  /* 0xfffffffc00987947 */ /* 0x000fea000383ffff */
        .weak           $__internal_0_$__cuda_sm20_div_u16
        .type           $__internal_0_$__cuda_sm20_div_u16,@function
        .size           $__internal_0_$__cuda_sm20_div_u16,(.L_x_7 - $__internal_0_$__cuda_sm20_div_u16)
$__internal_0_$__cuda_sm20_div_u16:
[----:B------:R-:W0:Y:S01]  /*0470*/  I2F.U16 R4, R2 ;  /* 0x0000000200047306 */ /* 0x000e220000101000 */
[----:B------:R-:W-:Y:S01]  /*0480*/  IMAD.MOV.U32 R6, RZ, RZ, 0x4b800000 ;  /* 0x4b800000ff067424 */ /* 0x000fe200078e00ff */
[----:B------:R-:W-:Y:S02]  /*0490*/  I2FP.F32.U32.RZ R3, R3 ;  /* 0x0000000300037245 */ /* 0x000fe4000020d000 */
[C---:B0-----:R-:W-:Y:S02]  /*04a0*/  FSETP.GEU.AND P1, PT, |R4|.reuse, 1.175494350822287508e-38, PT ;  /* 0x008000000400780b */ /* 0x041fe40003f2e200 */
[----:B------:R-:W-:Y:S02]  /*04b0*/  FSETP.GT.AND P0, PT, |R4|, 8.50705917302346158658e+37, PT ;  /* 0x7e8000000400780b */ /* 0x000fe40003f04200 */
[----:B------:R-:W-:-:S04]  /*04c0*/  FSEL R6, R6, 1, !P1 ;  /* 0x3f80000006067808 */ /* 0x000fc80004800000 */
[----:B------:R-:W-:Y:S02]  /*04d0*/  FSEL R7, R6, 0.25, !P0 ;  /* 0x3e80000006077808 */ /* 0x000fe40004000000 */
[----:B------:R-:W-:Y:S01]  /*04e0*/  ISETP.NE.U32.AND P0, PT, R2, RZ, PT ;  /* 0x000000ff0200720c */ /* 0x000fe20003f05070 */
[----:B------:R-:W-:Y:S02]  /*04f0*/  IMAD.MOV.U32 R2, RZ, RZ, R8 ;  /* 0x000000ffff027224 */ /* 0x000fe400078e0008 */
[----:B------:R-:W-:-:S06]  /*0500*/  FMUL R4, R4, R7 ;  /* 0x0000000704047220 */ /* 0x000fcc0000400000 */
[----:B------:R-:W0:Y:S02]  /*0510*/  MUFU.RCP R4, R4 ;  /* 0x0000000400047308 */ /* 0x000e240000001000 */
[----:B0-----:R-:W-:-:S04]  /*0520*/  FMUL R7, R7, R4 ;  /* 0x0000000407077220 */ /* 0x001fc80000400000 */
[----:B------:R-:W-:-:S04]  /*0530*/  VIADD R6, R7, 0x2 ;  /* 0x0000000207067836 */ /* 0x000fc80000000000 */
[----:B------:R-:W-:Y:S01]  /*0540*/  FMUL.RZ R6, R3, R6 ;  /* 0x0000000603067220 */ /* 0x000fe2000040c000 */
[----:B------:R-:W-:-:S05]  /*0550*/  IMAD.MOV.U32 R3, RZ, RZ, 0x0 ;  /* 0x00000000ff037424 */ /* 0x000fca00078e00ff */
[----:B------:R-:W0:Y:S02]  /*0560*/  F2I.U32.TRUNC.NTZ R6, R6 ;  /* 0x0000000600067305 */ /* 0x000e24000020f000 */
[----:B0-----:R-:W-:Y:S01]  /*0570*/  LOP3.LUT R7, R6, 0xffff, RZ, 0xc0, !PT ;  /* 0x0000ffff06077812 */ /* 0x001fe200078ec0ff */
[----:B------:R-:W-:Y:S01]  /*0580*/  @!P0 IMAD.MOV.U32 R7, RZ, RZ, -0x1 ;  /* 0xffffffffff078424 */ /* 0x000fe200078e00ff */
[----:B------:R-:W-:Y:S06]  /*0590*/  RET.REL.NODEC R2 `(_Z16sum_kernel_blockPiS_i) ;  /* 0xfffffff802987950 */ /* 0x000fec0003c3ffff */
.L_x_6:
[----:B------:R-:W-:-:S00]  /*05a0*/  BRA `(.L_x_6) ;  /* 0xfffffffc00fc7947 */ /* 0x000fc0000383ffff */
[----:B------:R-:W-:-:S00]  /*05b0*/  NOP ;  /* 0x0000000000007918 */ /* 0x000fc00000000000 */
        /* <DEDUP_REMOVED lines=12> */
.L_x_7:


//--------------------- .nv.shared._Z16sum_kernel_blockPiS_i --------------------------
	.section	.nv.shared._Z16sum_kernel_blockPiS_i,"aw",@nobits
	.sectionflags	@""
	.align	16
	.zero		1024


//--------------------- .nv.shared.reserved.0     --------------------------
	.section	.nv.shared.reserved.0,"aw",@nobits
	.weak		__nv_reservedSMEM_offset_0_alias
	.size		__nv_reservedSMEM_offset_0_alias, 0, 64
	.other		__nv_reservedSMEM_offset_0_alias,@"STO_CUDA_RESERVED_SHARED STV_DEFAULT"
__nv_reservedSMEM_offset_0_alias:
	.zero		0
	.zero		64


//--------------------- .nv.constant0._Z16sum_kernel_blockPiS_i --------------------------
	.section	.nv.constant0._Z16sum_kernel_blockPiS_i,"a",@progbits
	.sectionflags	@""
	.align	4
.nv.constant0._Z16sum_kernel_blockPiS_i:
	.zero		916


//--------------------- SYMBOLS --------------------------

	.type		.nv.reservedSmem.offset0,@object
	.size		.nv.reservedSmem.offset0,0x4
	.type		.nv.reservedSmem.cap,@object
	.size		.nv.reservedSmem.cap,0x4
